//
// Generated by NVIDIA NVVM Compiler
//
// Compiler Build ID: CL-36424714
// Cuda compilation tools, release 13.0, V13.0.88
// Based on NVVM 20.0.0
//

.version 9.0
.target sm_100
.address_size 64

	// .globl	_Z4kernPi

.visible .entry _Z4kernPi(
	.param .u64 .ptr .align 1 _Z4kernPi_param_0
)
{
	.reg .b32 	%r<5>;
	.reg .b64 	%rd<5>;

	ld.param.u64 	%rd1, [_Z4kernPi_param_0];
	cvta.to.global.u64 	%rd2, %rd1;
	mov.u32 	%r1, %ntid.x;
	mov.u32 	%r2, %ctaid.x;
	mov.u32 	%r3, %tid.x;
	mad.lo.s32 	%r4, %r1, %r2, %r3;
	mul.wide.s32 	%rd3, %r4, 4;
	add.s64 	%rd4, %rd2, %rd3;
	st.global.u32 	[%rd4], %r4;
	ret;

}


// ===== COMPILED SASS (sm_100) =====

	.target	sm_100

	.elftype	@"ET_EXEC"


//--------------------- .note.nv.tkinfo           --------------------------
	.section	.note.nv.tkinfo,"",@"SHT_NOTE"
	.sectionflags	@"SHF_NOTE_NV_TKINFO"
	.tkinfo
        /*0018*/ 	.word	0x00000002
        /*0030*/ 	.string	""
        /*0030*/ 	.string	"ptxas"
        /*0030*/ 	.string	"Cuda compilation tools, release 13.0, V13.0.88"
        /*0030*/ 	.string	"Build cuda_13.0.r13.0/compiler.36424714_0"
        /*0030*/ 	.string	"-arch sm_100 -m 64 "



//--------------------- .note.nv.cuinfo           --------------------------
	.section	.note.nv.cuinfo,"",@"SHT_NOTE"
	.sectionflags	@"SHF_NOTE_NV_CUINFO"
        /*0018*/ 	.short	0x0002
        /*001a*/ 	.short	0x0064
        /*001c*/ 	.short	0x0082
	.zero		2


//--------------------- .nv.info                  --------------------------
	.section	.nv.info,"",@"SHT_CUDA_INFO"
	.align	4


	//----- nvinfo : EIATTR_REGCOUNT
	.align		4
        /*0000*/ 	.byte	0x04, 0x2f
        /*0002*/ 	.short	(.L_1 - .L_0)
	.align		4
.L_0:
        /*0004*/ 	.word	index@(_Z4kernPi)
        /*0008*/ 	.word	0x00000008


	//----- nvinfo : EIATTR_FRAME_SIZE
	.align		4
.L_1:
        /*000c*/ 	.byte	0x04, 0x11
        /*000e*/ 	.short	(.L_3 - .L_2)
	.align		4
.L_2:
        /*0010*/ 	.word	index@(_Z4kernPi)
        /*0014*/ 	.word	0x00000000


	//----- nvinfo : EIATTR_MIN_STACK_SIZE
	.align		4
.L_3:
        /*0018*/ 	.byte	0x04, 0x12
        /*001a*/ 	.short	(.L_5 - .L_4)
	.align		4
.L_4:
        /*001c*/ 	.word	index@(_Z4kernPi)
        /*0020*/ 	.word	0x00000000
.L_5:


//--------------------- .nv.compat                --------------------------
	.section	.nv.compat,"",@"SHT_CUDA_COMPAT_INFO"
	.align	4
        /*0000*/ 	.byte	0x02, 0x09, 0x00, 0x00, 0x02, 0x02, 0x01, 0x00, 0x02, 0x05, 0x05, 0x00, 0x03, 0x07, 0x01, 0x01
        /*0010*/ 	.byte	0x02, 0x03, 0x00, 0x00, 0x02, 0x06, 0x01, 0x00, 0x04, 0x0b, 0x08, 0x00, 0x09, 0x00, 0x00, 0x00
        /*0020*/ 	.byte	0x00, 0x00, 0x00, 0x00


//--------------------- .nv.info._Z4kernPi        --------------------------
	.section	.nv.info._Z4kernPi,"",@"SHT_CUDA_INFO"
	.sectionflags	@""
	.align	4


	//----- nvinfo : EIATTR_CUDA_API_VERSION
	.align		4
        /*0000*/ 	.byte	0x04, 0x37
        /*0002*/ 	.short	(.L_7 - .L_6)
.L_6:
        /*0004*/ 	.word	0x00000082


	//----- nvinfo : EIATTR_KPARAM_INFO
	.align		4
.L_7:
        /*0008*/ 	.byte	0x04, 0x17
        /*000a*/ 	.short	(.L_9 - .L_8)
.L_8:
        /*000c*/ 	.word	0x00000000
        /*0010*/ 	.short	0x0000
        /*0012*/ 	.short	0x0000
        /*0014*/ 	.byte	0x00, 0xf5, 0x21, 0x00


	//----- nvinfo : EIATTR_SPARSE_MMA_MASK
	.align		4
.L_9:
        /*0018*/ 	.byte	0x03, 0x50
        /*001a*/ 	.short	0x0000


	//----- nvinfo : EIATTR_MAXREG_COUNT
	.align		4
        /*001c*/ 	.byte	0x03, 0x1b
        /*001e*/ 	.short	0x00ff


	//----- nvinfo : EIATTR_MERCURY_ISA_VERSION
	.align		4
        /*0020*/ 	.byte	0x03, 0x5f
        /*0022*/ 	.short	0x0101


	//----- nvinfo : EIATTR_VRC_CTA_INIT_COUNT
	.align		4
        /*0024*/ 	.byte	0x02, 0x4a
	.zero		1
	.zero		1


	//----- nvinfo : EIATTR_EXIT_INSTR_OFFSETS
	.align		4
        /*0028*/ 	.byte	0x04, 0x1c
        /*002a*/ 	.short	(.L_11 - .L_10)


	//   ....[0]....
.L_10:
        /*002c*/ 	.word	0x00000090


	//----- nvinfo : EIATTR_CBANK_PARAM_SIZE
	.align		4
.L_11:
        /*0030*/ 	.byte	0x03, 0x19
        /*0032*/ 	.short	0x0008


	//----- nvinfo : EIATTR_PARAM_CBANK
	.align		4
        /*0034*/ 	.byte	0x04, 0x0a
        /*0036*/ 	.short	(.L_13 - .L_12)
	.align		4
.L_12:
        /*0038*/ 	.word	index@(.nv.constant0._Z4kernPi)
        /*003c*/ 	.short	0x0380
        /*003e*/ 	.short	0x0008


	//----- nvinfo : EIATTR_SW_WAR
	.align		4
.L_13:
        /*0040*/ 	.byte	0x04, 0x36
        /*0042*/ 	.short	(.L_15 - .L_14)
.L_14:
        /*0044*/ 	.word	0x00000008
.L_15:


//--------------------- .nv.callgraph             --------------------------
	.section	.nv.callgraph,"",@"SHT_CUDA_CALLGRAPH"
	.align	4
	.sectionentsize	8
	.align		4
        /*0000*/ 	.word	0x00000000
	.align		4
        /*0004*/ 	.word	0xffffffff
	.align		4
        /*0008*/ 	.word	0x00000000
	.align		4
        /*000c*/ 	.word	0xfffffffe
	.align		4
        /*0010*/ 	.word	0x00000000
	.align		4
        /*0014*/ 	.word	0xfffffffd
	.align		4
        /*0018*/ 	.word	0x00000000
	.align		4
        /*001c*/ 	.word	0xfffffffc


//--------------------- .text._Z4kernPi           --------------------------
	.section	.text._Z4kernPi,"ax",@progbits
	.align	128
        .global         _Z4kernPi
        .type           _Z4kernPi,@function
        .size           _Z4kernPi,(.L_x_1 - _Z4kernPi)
        .other          _Z4kernPi,@"STO_CUDA_ENTRY STV_DEFAULT"
_Z4kernPi:
.text._Z4kernPi:
[----:B------:R-:W-:Y:S01]  /*0000*/  LDC R1, c[0x0][0x37c] ;  /* 0x0000df00ff017b82 */ /* 0x000fe20000000800 */
[----:B------:R-:W0:Y:S07]  /*0010*/  S2R R5, SR_CTAID.X ;  /* 0x0000000000057919 */ /* 0x000e2e0000002500 */
[----:B------:R-:W1:Y:S01]  /*0020*/  LDC.64 R2, c[0x0][0x380] ;  /* 0x0000e000ff027b82 */ /* 0x000e620000000a00 */
[----:B------:R-:W0:Y:S01]  /*0030*/  LDCU UR6, c[0x0][0x360] ;  /* 0x00006c00ff0677ac */ /* 0x000e220008000800 */
[----:B------:R-:W0:Y:S01]  /*0040*/  S2R R0, SR_TID.X ;  /* 0x0000000000007919 */ /* 0x000e220000002100 */
[----:B------:R-:W2:Y:S01]  /*0050*/  LDCU.64 UR4, c[0x0][0x358] ;  /* 0x00006b00ff0477ac */ /* 0x000ea20008000a00 */
[----:B0-----:R-:W-:-:S04]  /*0060*/  IMAD R5, R5, UR6, R0 ;  /* 0x0000000605057c24 */ /* 0x001fc8000f8e0200 */
[----:B-1----:R-:W-:-:S05]  /*0070*/  IMAD.WIDE R2, R5, 0x4, R2 ;  /* 0x0000000405027825 */ /* 0x002fca00078e0202 */
[----:B--2---:R-:W-:Y:S01]  /*0080*/  STG.E desc[UR4][R2.64], R5 ;  /* 0x0000000502007986 */ /* 0x004fe2000c101904 */
[----:B------:R-:W-:Y:S05]  /*0090*/  EXIT ;  /* 0x000000000000794d */ /* 0x000fea0003800000 */
.L_x_0:
[----:B------:R-:W-:-:S00]  /*00a0*/  BRA `(.L_x_0) ;  /* 0xfffffffc00fc7947 */ /* 0x000fc0000383ffff */
[----:B------:R-:W-:-:S00]  /*00b0*/  NOP ;  /* 0x0000000000007918 */ /* 0x000fc00000000000 */
        /* <DEDUP_REMOVED lines=12> */
.L_x_1:


//--------------------- .nv.shared.reserved.0     --------------------------
	.section	.nv.shared.reserved.0,"aw",@nobits
	.weak		__nv_reservedSMEM_offset_0_alias
	.size		__nv_reservedSMEM_offset_0_alias, 0, 64
	.other		__nv_reservedSMEM_offset_0_alias,@"STO_CUDA_RESERVED_SHARED STV_DEFAULT"
__nv_reservedSMEM_offset_0_alias:
	.zero		0
	.zero		64


//--------------------- .nv.constant0._Z4kernPi   --------------------------
	.section	.nv.constant0._Z4kernPi,"a",@progbits
	.sectionflags	@""
	.align	4
.nv.constant0._Z4kernPi:
	.zero		904


//--------------------- SYMBOLS --------------------------

	.type		.nv.reservedSmem.offset0,@object
	.size		.nv.reservedSmem.offset0,0x4
